//
// Generated by NVIDIA NVVM Compiler
//
// Compiler Build ID: CL-36424714
// Cuda compilation tools, release 13.0, V13.0.88
// Based on NVVM 20.0.0
//

.version 9.0
.target sm_100
.address_size 64

	// .globl	_Z12gradientGPUXjjfPfRS_

.visible .entry _Z12gradientGPUXjjfPfRS_(
	.param .u32 _Z12gradientGPUXjjfPfRS__param_0,
	.param .u32 _Z12gradientGPUXjjfPfRS__param_1,
	.param .f32 _Z12gradientGPUXjjfPfRS__param_2,
	.param .u64 .ptr .align 1 _Z12gradientGPUXjjfPfRS__param_3,
	.param .u64 .ptr .align 1 _Z12gradientGPUXjjfPfRS__param_4
)
{
	.reg .pred 	%p<9>;
	.reg .b32 	%r<17>;
	.reg .b32 	%f<27>;
	.reg .b64 	%rd<15>;

	ld.param.u32 	%r2, [_Z12gradientGPUXjjfPfRS__param_0];
	ld.param.f32 	%f7, [_Z12gradientGPUXjjfPfRS__param_2];
	ld.param.u64 	%rd2, [_Z12gradientGPUXjjfPfRS__param_3];
	ld.param.u64 	%rd1, [_Z12gradientGPUXjjfPfRS__param_4];
	cvta.to.global.u64 	%rd3, %rd2;
	mov.u32 	%r3, %ctaid.x;
	mov.u32 	%r4, %ntid.x;
	mov.u32 	%r5, %tid.x;
	mad.lo.s32 	%r6, %r3, %r4, %r5;
	mov.u32 	%r7, %ctaid.y;
	mov.u32 	%r8, %ntid.y;
	mov.u32 	%r9, %tid.y;
	mad.lo.s32 	%r10, %r7, %r8, %r9;
	add.s32 	%r11, %r6, 1;
	add.s32 	%r12, %r2, -1;
	min.u32 	%r13, %r11, %r12;
	mul.lo.s32 	%r14, %r10, %r2;
	add.s32 	%r1, %r14, %r6;
	add.s32 	%r15, %r1, -1;
	mul.wide.u32 	%rd4, %r15, 4;
	add.s64 	%rd5, %rd3, %rd4;
	ld.global.f32 	%f1, [%rd5];
	mul.wide.u32 	%rd6, %r1, 4;
	add.s64 	%rd7, %rd3, %rd6;
	ld.global.f32 	%f8, [%rd7];
	add.s32 	%r16, %r13, %r14;
	mul.wide.u32 	%rd8, %r16, 4;
	add.s64 	%rd9, %rd3, %rd8;
	ld.global.f32 	%f9, [%rd9];
	setp.geu.f32 	%p1, %f1, %f8;
	setp.geu.f32 	%p2, %f8, %f9;
	or.pred  	%p3, %p1, %p2;
	@%p3 bra 	$L__BB0_2;
	sub.f32 	%f18, %f8, %f1;
	mul.f32 	%f19, %f18, 0f3FA66666;
	sub.f32 	%f20, %f9, %f1;
	mul.f32 	%f21, %f20, 0f3F000000;
	sub.f32 	%f22, %f9, %f8;
	mul.f32 	%f23, %f22, 0f3FA66666;
	setp.lt.f32 	%p8, %f21, %f19;
	selp.f32 	%f24, %f21, %f19, %p8;
	min.f32 	%f26, %f24, %f23;
	bra.uni 	$L__BB0_4;
$L__BB0_2:
	setp.leu.f32 	%p4, %f1, %f8;
	setp.leu.f32 	%p5, %f8, %f9;
	mov.f32 	%f26, 0f00000000;
	or.pred  	%p6, %p4, %p5;
	@%p6 bra 	$L__BB0_4;
	sub.f32 	%f11, %f8, %f1;
	mul.f32 	%f12, %f11, 0f3FA66666;
	sub.f32 	%f13, %f9, %f1;
	mul.f32 	%f14, %f13, 0f3F000000;
	sub.f32 	%f15, %f9, %f8;
	mul.f32 	%f16, %f15, 0f3FA66666;
	setp.gt.f32 	%p7, %f14, %f12;
	selp.f32 	%f17, %f14, %f12, %p7;
	max.f32 	%f26, %f17, %f16;
$L__BB0_4:
	cvta.to.global.u64 	%rd10, %rd1;
	div.rn.f32 	%f25, %f26, %f7;
	ld.global.u64 	%rd11, [%rd10];
	cvta.to.global.u64 	%rd12, %rd11;
	add.s64 	%rd14, %rd12, %rd6;
	st.global.f32 	[%rd14], %f25;
	ret;

}
	// .globl	_Z12gradientGPUYjjfPfRS_
.visible .entry _Z12gradientGPUYjjfPfRS_(
	.param .u32 _Z12gradientGPUYjjfPfRS__param_0,
	.param .u32 _Z12gradientGPUYjjfPfRS__param_1,
	.param .f32 _Z12gradientGPUYjjfPfRS__param_2,
	.param .u64 .ptr .align 1 _Z12gradientGPUYjjfPfRS__param_3,
	.param .u64 .ptr .align 1 _Z12gradientGPUYjjfPfRS__param_4
)
{
	.reg .pred 	%p<9>;
	.reg .b32 	%r<19>;
	.reg .b32 	%f<27>;
	.reg .b64 	%rd<15>;

	ld.param.u32 	%r2, [_Z12gradientGPUYjjfPfRS__param_0];
	ld.param.u32 	%r3, [_Z12gradientGPUYjjfPfRS__param_1];
	ld.param.f32 	%f7, [_Z12gradientGPUYjjfPfRS__param_2];
	ld.param.u64 	%rd2, [_Z12gradientGPUYjjfPfRS__param_3];
	ld.param.u64 	%rd1, [_Z12gradientGPUYjjfPfRS__param_4];
	cvta.to.global.u64 	%rd3, %rd2;
	mov.u32 	%r4, %ctaid.x;
	mov.u32 	%r5, %ntid.x;
	mov.u32 	%r6, %tid.x;
	mad.lo.s32 	%r7, %r4, %r5, %r6;
	mov.u32 	%r8, %ctaid.y;
	mov.u32 	%r9, %ntid.y;
	mov.u32 	%r10, %tid.y;
	mad.lo.s32 	%r11, %r8, %r9, %r10;
	add.s32 	%r12, %r11, 1;
	add.s32 	%r13, %r3, -1;
	min.u32 	%r14, %r12, %r13;
	mul.lo.s32 	%r15, %r11, %r2;
	add.s32 	%r1, %r15, %r7;
	sub.s32 	%r16, %r15, %r2;
	add.s32 	%r17, %r16, %r7;
	mul.wide.u32 	%rd4, %r17, 4;
	add.s64 	%rd5, %rd3, %rd4;
	ld.global.f32 	%f1, [%rd5];
	mul.wide.u32 	%rd6, %r1, 4;
	add.s64 	%rd7, %rd3, %rd6;
	ld.global.f32 	%f8, [%rd7];
	mad.lo.s32 	%r18, %r14, %r2, %r7;
	mul.wide.u32 	%rd8, %r18, 4;
	add.s64 	%rd9, %rd3, %rd8;
	ld.global.f32 	%f9, [%rd9];
	setp.geu.f32 	%p1, %f1, %f8;
	setp.geu.f32 	%p2, %f8, %f9;
	or.pred  	%p3, %p1, %p2;
	@%p3 bra 	$L__BB1_2;
	sub.f32 	%f18, %f8, %f1;
	mul.f32 	%f19, %f18, 0f3FA66666;
	sub.f32 	%f20, %f9, %f1;
	mul.f32 	%f21, %f20, 0f3F000000;
	sub.f32 	%f22, %f9, %f8;
	mul.f32 	%f23, %f22, 0f3FA66666;
	setp.lt.f32 	%p8, %f21, %f19;
	selp.f32 	%f24, %f21, %f19, %p8;
	min.f32 	%f26, %f24, %f23;
	bra.uni 	$L__BB1_4;
$L__BB1_2:
	setp.leu.f32 	%p4, %f1, %f8;
	setp.leu.f32 	%p5, %f8, %f9;
	mov.f32 	%f26, 0f00000000;
	or.pred  	%p6, %p4, %p5;
	@%p6 bra 	$L__BB1_4;
	sub.f32 	%f11, %f8, %f1;
	mul.f32 	%f12, %f11, 0f3FA66666;
	sub.f32 	%f13, %f9, %f1;
	mul.f32 	%f14, %f13, 0f3F000000;
	sub.f32 	%f15, %f9, %f8;
	mul.f32 	%f16, %f15, 0f3FA66666;
	setp.gt.f32 	%p7, %f14, %f12;
	selp.f32 	%f17, %f14, %f12, %p7;
	max.f32 	%f26, %f17, %f16;
$L__BB1_4:
	cvta.to.global.u64 	%rd10, %rd1;
	div.rn.f32 	%f25, %f26, %f7;
	ld.global.u64 	%rd11, [%rd10];
	cvta.to.global.u64 	%rd12, %rd11;
	add.s64 	%rd14, %rd12, %rd6;
	st.global.f32 	[%rd14], %f25;
	ret;

}


// ===== COMPILED SASS (sm_100) =====

	.target	sm_100

	.elftype	@"ET_EXEC"


//--------------------- .note.nv.tkinfo           --------------------------
	.section	.note.nv.tkinfo,"",@"SHT_NOTE"
	.sectionflags	@"SHF_NOTE_NV_TKINFO"
	.tkinfo
        /*0018*/ 	.word	0x00000002
        /*0030*/ 	.string	""
        /*0030*/ 	.string	"ptxas"
        /*0030*/ 	.string	"Cuda compilation tools, release 13.0, V13.0.88"
        /*0030*/ 	.string	"Build cuda_13.0.r13.0/compiler.36424714_0"
        /*0030*/ 	.string	"-arch sm_100 -m 64 "



//--------------------- .note.nv.cuinfo           --------------------------
	.section	.note.nv.cuinfo,"",@"SHT_NOTE"
	.sectionflags	@"SHF_NOTE_NV_CUINFO"
        /*0018*/ 	.short	0x0002
        /*001a*/ 	.short	0x0064
        /*001c*/ 	.short	0x0082
	.zero		2


//--------------------- .nv.info                  --------------------------
	.section	.nv.info,"",@"SHT_CUDA_INFO"
	.align	4


	//----- nvinfo : EIATTR_REGCOUNT
	.align		4
        /*0000*/ 	.byte	0x04, 0x2f
        /*0002*/ 	.short	(.L_1 - .L_0)
	.align		4
.L_0:
        /*0004*/ 	.word	index@(_Z12gradientGPUXjjfPfRS_)
        /*0008*/ 	.word	0x0000000f


	//----- nvinfo : EIATTR_FRAME_SIZE
	.align		4
.L_1:
        /*000c*/ 	.byte	0x04, 0x11
        /*000e*/ 	.short	(.L_3 - .L_2)
	.align		4
.L_2:
        /*0010*/ 	.word	index@($__internal_1_$__cuda_sm3x_div_rn_noftz_f32_slowpath)
        /*0014*/ 	.word	0x00000000


	//----- nvinfo : EIATTR_FRAME_SIZE
	.align		4
.L_3:
        /*0018*/ 	.byte	0x04, 0x11
        /*001a*/ 	.short	(.L_5 - .L_4)
	.align		4
.L_4:
        /*001c*/ 	.word	index@(_Z12gradientGPUXjjfPfRS_)
        /*0020*/ 	.word	0x00000000


	//----- nvinfo : EIATTR_REGCOUNT
	.align		4
.L_5:
        /*0024*/ 	.byte	0x04, 0x2f
        /*0026*/ 	.short	(.L_7 - .L_6)
	.align		4
.L_6:
        /*0028*/ 	.word	index@(_Z12gradientGPUYjjfPfRS_)
        /*002c*/ 	.word	0x0000000f


	//----- nvinfo : EIATTR_FRAME_SIZE
	.align		4
.L_7:
        /*0030*/ 	.byte	0x04, 0x11
        /*0032*/ 	.short	(.L_9 - .L_8)
	.align		4
.L_8:
        /*0034*/ 	.word	index@($__internal_0_$__cuda_sm3x_div_rn_noftz_f32_slowpath)
        /*0038*/ 	.word	0x00000000


	//----- nvinfo : EIATTR_FRAME_SIZE
	.align		4
.L_9:
        /*003c*/ 	.byte	0x04, 0x11
        /*003e*/ 	.short	(.L_11 - .L_10)
	.align		4
.L_10:
        /*0040*/ 	.word	index@(_Z12gradientGPUYjjfPfRS_)
        /*0044*/ 	.word	0x00000000


	//----- nvinfo : EIATTR_MIN_STACK_SIZE
	.align		4
.L_11:
        /*0048*/ 	.byte	0x04, 0x12
        /*004a*/ 	.short	(.L_13 - .L_12)
	.align		4
.L_12:
        /*004c*/ 	.word	index@(_Z12gradientGPUYjjfPfRS_)
        /*0050*/ 	.word	0x00000000


	//----- nvinfo : EIATTR_MIN_STACK_SIZE
	.align		4
.L_13:
        /*0054*/ 	.byte	0x04, 0x12
        /*0056*/ 	.short	(.L_15 - .L_14)
	.align		4
.L_14:
        /*0058*/ 	.word	index@(_Z12gradientGPUXjjfPfRS_)
        /*005c*/ 	.word	0x00000000
.L_15:


//--------------------- .nv.compat                --------------------------
	.section	.nv.compat,"",@"SHT_CUDA_COMPAT_INFO"
	.align	4
        /*0000*/ 	.byte	0x02, 0x09, 0x00, 0x00, 0x02, 0x02, 0x01, 0x00, 0x02, 0x05, 0x05, 0x00, 0x03, 0x07, 0x01, 0x01
        /*0010*/ 	.byte	0x02, 0x03, 0x00, 0x00, 0x02, 0x06, 0x01, 0x00, 0x04, 0x0b, 0x08, 0x00, 0x01, 0x00, 0x00, 0x00
        /*0020*/ 	.byte	0x00, 0x00, 0x00, 0x00


//--------------------- .nv.info._Z12gradientGPUYjjfPfRS_ --------------------------
	.section	.nv.info._Z12gradientGPUYjjfPfRS_,"",@"SHT_CUDA_INFO"
	.sectionflags	@""
	.align	4


	//----- nvinfo : EIATTR_CUDA_API_VERSION
	.align		4
        /*0000*/ 	.byte	0x04, 0x37
        /*0002*/ 	.short	(.L_17 - .L_16)
.L_16:
        /*0004*/ 	.word	0x00000082


	//----- nvinfo : EIATTR_KPARAM_INFO
	.align		4
.L_17:
        /*0008*/ 	.byte	0x04, 0x17
        /*000a*/ 	.short	(.L_19 - .L_18)
.L_18:
        /*000c*/ 	.word	0x00000000
        /*0010*/ 	.short	0x0004
        /*0012*/ 	.short	0x0018
        /*0014*/ 	.byte	0x00, 0xf5, 0x21, 0x00


	//----- nvinfo : EIATTR_KPARAM_INFO
	.align		4
.L_19:
        /*0018*/ 	.byte	0x04, 0x17
        /*001a*/ 	.short	(.L_21 - .L_20)
.L_20:
        /*001c*/ 	.word	0x00000000
        /*0020*/ 	.short	0x0003
        /*0022*/ 	.short	0x0010
        /*0024*/ 	.byte	0x00, 0xf5, 0x21, 0x00


	//----- nvinfo : EIATTR_KPARAM_INFO
	.align		4
.L_21:
        /*0028*/ 	.byte	0x04, 0x17
        /*002a*/ 	.short	(.L_23 - .L_22)
.L_22:
        /*002c*/ 	.word	0x00000000
        /*0030*/ 	.short	0x0002
        /*0032*/ 	.short	0x0008
        /*0034*/ 	.byte	0x00, 0xf0, 0x11, 0x00


	//----- nvinfo : EIATTR_KPARAM_INFO
	.align		4
.L_23:
        /*0038*/ 	.byte	0x04, 0x17
        /*003a*/ 	.short	(.L_25 - .L_24)
.L_24:
        /*003c*/ 	.word	0x00000000
        /*0040*/ 	.short	0x0001
        /*0042*/ 	.short	0x0004
        /*0044*/ 	.byte	0x00, 0xf0, 0x11, 0x00


	//----- nvinfo : EIATTR_KPARAM_INFO
	.align		4
.L_25:
        /*0048*/ 	.byte	0x04, 0x17
        /*004a*/ 	.short	(.L_27 - .L_26)
.L_26:
        /*004c*/ 	.word	0x00000000
        /*0050*/ 	.short	0x0000
        /*0052*/ 	.short	0x0000
        /*0054*/ 	.byte	0x00, 0xf0, 0x11, 0x00


	//----- nvinfo : EIATTR_SPARSE_MMA_MASK
	.align		4
.L_27:
        /*0058*/ 	.byte	0x03, 0x50
        /*005a*/ 	.short	0x0000


	//----- nvinfo : EIATTR_MAXREG_COUNT
	.align		4
        /*005c*/ 	.byte	0x03, 0x1b
        /*005e*/ 	.short	0x00ff


	//----- nvinfo : EIATTR_MERCURY_ISA_VERSION
	.align		4
        /*0060*/ 	.byte	0x03, 0x5f
        /*0062*/ 	.short	0x0101


	//----- nvinfo : EIATTR_VRC_CTA_INIT_COUNT
	.align		4
        /*0064*/ 	.byte	0x02, 0x4a
	.zero		1
	.zero		1


	//----- nvinfo : EIATTR_EXIT_INSTR_OFFSETS
	.align		4
        /*0068*/ 	.byte	0x04, 0x1c
        /*006a*/ 	.short	(.L_29 - .L_28)


	//   ....[0]....
.L_28:
        /*006c*/ 	.word	0x00000470


	//----- nvinfo : EIATTR_CRS_STACK_SIZE
	.align		4
.L_29:
        /*0070*/ 	.byte	0x04, 0x1e
        /*0072*/ 	.short	(.L_31 - .L_30)
.L_30:
        /*0074*/ 	.word	0x00000000


	//----- nvinfo : EIATTR_CBANK_PARAM_SIZE
	.align		4
.L_31:
        /*0078*/ 	.byte	0x03, 0x19
        /*007a*/ 	.short	0x0020


	//----- nvinfo : EIATTR_PARAM_CBANK
	.align		4
        /*007c*/ 	.byte	0x04, 0x0a
        /*007e*/ 	.short	(.L_33 - .L_32)
	.align		4
.L_32:
        /*0080*/ 	.word	index@(.nv.constant0._Z12gradientGPUYjjfPfRS_)
        /*0084*/ 	.short	0x0380
        /*0086*/ 	.short	0x0020


	//----- nvinfo : EIATTR_SW_WAR
	.align		4
.L_33:
        /*0088*/ 	.byte	0x04, 0x36
        /*008a*/ 	.short	(.L_35 - .L_34)
.L_34:
        /*008c*/ 	.word	0x00000008
.L_35:


//--------------------- .nv.info._Z12gradientGPUXjjfPfRS_ --------------------------
	.section	.nv.info._Z12gradientGPUXjjfPfRS_,"",@"SHT_CUDA_INFO"
	.sectionflags	@""
	.align	4


	//----- nvinfo : EIATTR_CUDA_API_VERSION
	.align		4
        /*0000*/ 	.byte	0x04, 0x37
        /*0002*/ 	.short	(.L_37 - .L_36)
.L_36:
        /*0004*/ 	.word	0x00000082


	//----- nvinfo : EIATTR_KPARAM_INFO
	.align		4
.L_37:
        /*0008*/ 	.byte	0x04, 0x17
        /*000a*/ 	.short	(.L_39 - .L_38)
.L_38:
        /*000c*/ 	.word	0x00000000
        /*0010*/ 	.short	0x0004
        /*0012*/ 	.short	0x0018
        /*0014*/ 	.byte	0x00, 0xf5, 0x21, 0x00


	//----- nvinfo : EIATTR_KPARAM_INFO
	.align		4
.L_39:
        /*0018*/ 	.byte	0x04, 0x17
        /*001a*/ 	.short	(.L_41 - .L_40)
.L_40:
        /*001c*/ 	.word	0x00000000
        /*0020*/ 	.short	0x0003
        /*0022*/ 	.short	0x0010
        /*0024*/ 	.byte	0x00, 0xf5, 0x21, 0x00


	//----- nvinfo : EIATTR_KPARAM_INFO
	.align		4
.L_41:
        /*0028*/ 	.byte	0x04, 0x17
        /*002a*/ 	.short	(.L_43 - .L_42)
.L_42:
        /*002c*/ 	.word	0x00000000
        /*0030*/ 	.short	0x0002
        /*0032*/ 	.short	0x0008
        /*0034*/ 	.byte	0x00, 0xf0, 0x11, 0x00


	//----- nvinfo : EIATTR_KPARAM_INFO
	.align		4
.L_43:
        /*0038*/ 	.byte	0x04, 0x17
        /*003a*/ 	.short	(.L_45 - .L_44)
.L_44:
        /*003c*/ 	.word	0x00000000
        /*0040*/ 	.short	0x0001
        /*0042*/ 	.short	0x0004
        /*0044*/ 	.byte	0x00, 0xf0, 0x11, 0x00


	//----- nvinfo : EIATTR_KPARAM_INFO
	.align		4
.L_45:
        /*0048*/ 	.byte	0x04, 0x17
        /*004a*/ 	.short	(.L_47 - .L_46)
.L_46:
        /*004c*/ 	.word	0x00000000
        /*0050*/ 	.short	0x0000
        /*0052*/ 	.short	0x0000
        /*0054*/ 	.byte	0x00, 0xf0, 0x11, 0x00


	//----- nvinfo : EIATTR_SPARSE_MMA_MASK
	.align		4
.L_47:
        /*0058*/ 	.byte	0x03, 0x50
        /*005a*/ 	.short	0x0000


	//----- nvinfo : EIATTR_MAXREG_COUNT
	.align		4
        /*005c*/ 	.byte	0x03, 0x1b
        /*005e*/ 	.short	0x00ff


	//----- nvinfo : EIATTR_MERCURY_ISA_VERSION
	.align		4
        /*0060*/ 	.byte	0x03, 0x5f
        /*0062*/ 	.short	0x0101


	//----- nvinfo : EIATTR_VRC_CTA_INIT_COUNT
	.align		4
        /*0064*/ 	.byte	0x02, 0x4a
	.zero		1
	.zero		1


	//----- nvinfo : EIATTR_EXIT_INSTR_OFFSETS
	.align		4
        /*0068*/ 	.byte	0x04, 0x1c
        /*006a*/ 	.short	(.L_49 - .L_48)


	//   ....[0]....
.L_48:
        /*006c*/ 	.word	0x00000460


	//----- nvinfo : EIATTR_CRS_STACK_SIZE
	.align		4
.L_49:
        /*0070*/ 	.byte	0x04, 0x1e
        /*0072*/ 	.short	(.L_51 - .L_50)
.L_50:
        /*0074*/ 	.word	0x00000000


	//----- nvinfo : EIATTR_CBANK_PARAM_SIZE
	.align		4
.L_51:
        /*0078*/ 	.byte	0x03, 0x19
        /*007a*/ 	.short	0x0020


	//----- nvinfo : EIATTR_PARAM_CBANK
	.align		4
        /*007c*/ 	.byte	0x04, 0x0a
        /*007e*/ 	.short	(.L_53 - .L_52)
	.align		4
.L_52:
        /*0080*/ 	.word	index@(.nv.constant0._Z12gradientGPUXjjfPfRS_)
        /*0084*/ 	.short	0x0380
        /*0086*/ 	.short	0x0020


	//----- nvinfo : EIATTR_SW_WAR
	.align		4
.L_53:
        /*0088*/ 	.byte	0x04, 0x36
        /*008a*/ 	.short	(.L_55 - .L_54)
.L_54:
        /*008c*/ 	.word	0x00000008
.L_55:


//--------------------- .nv.callgraph             --------------------------
	.section	.nv.callgraph,"",@"SHT_CUDA_CALLGRAPH"
	.align	4
	.sectionentsize	8
	.align		4
        /*0000*/ 	.word	0x00000000
	.align		4
        /*0004*/ 	.word	0xffffffff
	.align		4
        /*0008*/ 	.word	0x00000000
	.align		4
        /*000c*/ 	.word	0xfffffffe
	.align		4
        /*0010*/ 	.word	0x00000000
	.align		4
        /*0014*/ 	.word	0xfffffffd
	.align		4
        /*0018*/ 	.word	0x00000000
	.align		4
        /*001c*/ 	.word	0xfffffffc


//--------------------- .text._Z12gradientGPUYjjfPfRS_ --------------------------
	.section	.text._Z12gradientGPUYjjfPfRS_,"ax",@progbits
	.align	128
        .global         _Z12gradientGPUYjjfPfRS_
        .type           _Z12gradientGPUYjjfPfRS_,@function
        .size           _Z12gradientGPUYjjfPfRS_,(.L_x_34 - _Z12gradientGPUYjjfPfRS_)
        .other          _Z12gradientGPUYjjfPfRS_,@"STO_CUDA_ENTRY STV_DEFAULT"
_Z12gradientGPUYjjfPfRS_:
.text._Z12gradientGPUYjjfPfRS_:
[----:B------:R-:W-:Y:S01]  /*0000*/  LDC R1, c[0x0][0x37c] ;  /* 0x0000df00ff017b82 */ /* 0x000fe20000000800 */
[----:B------:R-:W0:Y:S07]  /*0010*/  S2R R0, SR_TID.Y ;  /* 0x0000000000007919 */ /* 0x000e2e0000002200 */
[----:B------:R-:W1:Y:S01]  /*0020*/  LDC R3, c[0x0][0x360] ;  /* 0x0000d800ff037b82 */ /* 0x000e620000000800 */
[----:B------:R-:W1:Y:S07]  /*0030*/  S2R R2, SR_TID.X ;  /* 0x0000000000027919 */ /* 0x000e6e0000002100 */
[----:B------:R-:W0:Y:S08]  /*0040*/  S2UR UR4, SR_CTAID.Y ;  /* 0x00000000000479c3 */ /* 0x000e300000002600 */
[----:B------:R-:W0:Y:S08]  /*0050*/  LDC R7, c[0x0][0x364] ;  /* 0x0000d900ff077b82 */ /* 0x000e300000000800 */
[----:B------:R-:W2:Y:S08]  /*0060*/  LDC.64 R8, c[0x0][0x380] ;  /* 0x0000e000ff087b82 */ /* 0x000eb00000000a00 */
[----:B------:R-:W1:Y:S08]  /*0070*/  S2UR UR6, SR_CTAID.X ;  /* 0x00000000000679c3 */ /* 0x000e700000002500 */
[----:B------:R-:W3:Y:S01]  /*0080*/  LDC.64 R4, c[0x0][0x390] ;  /* 0x0000e400ff047b82 */ /* 0x000ee20000000a00 */
[----:B0-----:R-:W-:Y:S01]  /*0090*/  IMAD R7, R7, UR4, R0 ;  /* 0x0000000407077c24 */ /* 0x001fe2000f8e0200 */
[----:B------:R-:W0:Y:S01]  /*00a0*/  LDCU.64 UR4, c[0x0][0x358] ;  /* 0x00006b00ff0477ac */ /* 0x000e220008000a00 */
[----:B--2---:R-:W-:-:S02]  /*00b0*/  VIADD R0, R9, 0xffffffff ;  /* 0xffffffff09007836 */ /* 0x004fc40000000000 */
[----:B------:R-:W-:-:S03]  /*00c0*/  IMAD R6, R7, R8, -R8 ;  /* 0x0000000807067224 */ /* 0x000fc600078e0a08 */
[----:B------:R-:W-:Y:S01]  /*00d0*/  VIADDMNMX.U32 R0, R7, 0x1, R0, PT ;  /* 0x0000000107007846 */ /* 0x000fe20003800000 */
[----:B-1----:R-:W-:-:S04]  /*00e0*/  IMAD R3, R3, UR6, R2 ;  /* 0x0000000603037c24 */ /* 0x002fc8000f8e0202 */
[-CC-:B------:R-:W-:Y:S02]  /*00f0*/  IMAD R2, R7, R8.reuse, R3.reuse ;  /* 0x0000000807027224 */ /* 0x180fe400078e0203 */
[----:B------:R-:W-:Y:S02]  /*0100*/  IMAD R9, R0, R8, R3 ;  /* 0x0000000800097224 */ /* 0x000fe400078e0203 */
[----:B------:R-:W-:Y:S02]  /*0110*/  IMAD.IADD R3, R3, 0x1, R6 ;  /* 0x0000000103037824 */ /* 0x000fe400078e0206 */
[----:B---3--:R-:W-:-:S04]  /*0120*/  IMAD.WIDE.U32 R6, R2, 0x4, R4 ;  /* 0x0000000402067825 */ /* 0x008fc800078e0004 */
[--C-:B------:R-:W-:Y:S02]  /*0130*/  IMAD.WIDE.U32 R8, R9, 0x4, R4.reuse ;  /* 0x0000000409087825 */ /* 0x100fe400078e0004 */
[----:B0-----:R-:W2:Y:S02]  /*0140*/  LDG.E R7, desc[UR4][R6.64] ;  /* 0x0000000406077981 */ /* 0x001ea4000c1e1900 */
[----:B------:R-:W-:Y:S02]  /*0150*/  IMAD.WIDE.U32 R4, R3, 0x4, R4 ;  /* 0x0000000403047825 */ /* 0x000fe400078e0004 */
[----:B------:R-:W2:Y:S04]  /*0160*/  LDG.E R8, desc[UR4][R8.64] ;  /* 0x0000000408087981 */ /* 0x000ea8000c1e1900 */
[----:B------:R-:W3:Y:S01]  /*0170*/  LDG.E R4, desc[UR4][R4.64] ;  /* 0x0000000404047981 */ /* 0x000ee2000c1e1900 */
[----:B------:R-:W-:Y:S01]  /*0180*/  BSSY.RECONVERGENT B0, `(.L_x_0) ;  /* 0x000001b000007945 */ /* 0x000fe20003800200 */
[----:B--2---:R-:W-:-:S04]  /*0190*/  FSETP.GEU.AND P0, PT, R7, R8, PT ;  /* 0x000000080700720b */ /* 0x004fc80003f0e000 */
[----:B---3--:R-:W-:-:S13]  /*01a0*/  FSETP.GEU.OR P0, PT, R4, R7, P0 ;  /* 0x000000070400720b */ /* 0x008fda000070e400 */
[----:B------:R-:W-:Y:S05]  /*01b0*/  @P0 BRA `(.L_x_1) ;  /* 0x0000000000280947 */ /* 0x000fea0003800000 */
[C---:B------:R-:W-:Y:S01]  /*01c0*/  FADD R0, -R4.reuse, R7 ;  /* 0x0000000704007221 */ /* 0x040fe20000000100 */
[--C-:B------:R-:W-:Y:S01]  /*01d0*/  FADD R4, -R4, R8.reuse ;  /* 0x0000000804047221 */ /* 0x100fe20000000100 */
[----:B------:R-:W-:Y:S02]  /*01e0*/  FADD R7, -R7, R8 ;  /* 0x0000000807077221 */ /* 0x000fe40000000100 */
[----:B------:R-:W-:Y:S01]  /*01f0*/  FMUL R0, R0, 1.2999999523162841797 ;  /* 0x3fa6666600007820 */ /* 0x000fe20000400000 */
[----:B------:R-:W-:Y:S01]  /*0200*/  FMUL R3, R4, 0.5 ;  /* 0x3f00000004037820 */ /* 0x000fe20000400000 */
[----:B------:R-:W-:-:S04]  /*0210*/  FMUL R7, R7, 1.2999999523162841797 ;  /* 0x3fa6666607077820 */ /* 0x000fc80000400000 */
[----:B------:R-:W-:-:S04]  /*0220*/  FSETP.GEU.AND P0, PT, R3, R0, PT ;  /* 0x000000000300720b */ /* 0x000fc80003f0e000 */
[----:B------:R-:W-:-:S04]  /*0230*/  FSEL R0, R3, R0, !P0 ;  /* 0x0000000003007208 */ /* 0x000fc80004000000 */
[----:B------:R-:W-:Y:S01]  /*0240*/  FMNMX R3, R7, R0, PT ;  /* 0x0000000007037209 */ /* 0x000fe20003800000 */
[----:B------:R-:W-:Y:S06]  /*0250*/  BRA `(.L_x_2) ;  /* 0x0000000000347947 */ /* 0x000fec0003800000 */
.L_x_1:
[----:B------:R-:W-:Y:S01]  /*0260*/  FSETP.GT.AND P0, PT, R7, R8, PT ;  /* 0x000000080700720b */ /* 0x000fe20003f04000 */
[----:B------:R-:W-:-:S03]  /*0270*/  IMAD.MOV.U32 R3, RZ, RZ, RZ ;  /* 0x000000ffff037224 */ /* 0x000fc600078e00ff */
[----:B------:R-:W-:-:S13]  /*0280*/  FSETP.LEU.OR P0, PT, R4, R7, !P0 ;  /* 0x000000070400720b */ /* 0x000fda000470b400 */
[----:B------:R-:W-:Y:S05]  /*0290*/  @P0 BRA `(.L_x_2) ;  /* 0x0000000000240947 */ /* 0x000fea0003800000 */
[C---:B------:R-:W-:Y:S01]  /*02a0*/  FADD R0, -R4.reuse, R7 ;  /* 0x0000000704007221 */ /* 0x040fe20000000100 */
[--C-:B------:R-:W-:Y:S01]  /*02b0*/  FADD R4, -R4, R8.reuse ;  /* 0x0000000804047221 */ /* 0x100fe20000000100 */
[----:B------:R-:W-:Y:S02]  /*02c0*/  FADD R7, -R7, R8 ;  /* 0x0000000807077221 */ /* 0x000fe40000000100 */
[----:B------:R-:W-:Y:S01]  /*02d0*/  FMUL R0, R0, 1.2999999523162841797 ;  /* 0x3fa6666600007820 */ /* 0x000fe20000400000 */
[----:B------:R-:W-:Y:S01]  /*02e0*/  FMUL R3, R4, 0.5 ;  /* 0x3f00000004037820 */ /* 0x000fe20000400000 */
[----:B------:R-:W-:-:S04]  /*02f0*/  FMUL R4, R7, 1.2999999523162841797 ;  /* 0x3fa6666607047820 */ /* 0x000fc80000400000 */
[----:B------:R-:W-:-:S04]  /*0300*/  FSETP.GT.AND P0, PT, R3, R0, PT ;  /* 0x000000000300720b */ /* 0x000fc80003f04000 */
[----:B------:R-:W-:-:S04]  /*0310*/  FSEL R3, R3, R0, P0 ;  /* 0x0000000003037208 */ /* 0x000fc80000000000 */
[----:B------:R-:W-:-:S07]  /*0320*/  FMNMX R3, R4, R3, !PT ;  /* 0x0000000304037209 */ /* 0x000fce0007800000 */
.L_x_2:
[----:B------:R-:W-:Y:S05]  /*0330*/  BSYNC.RECONVERGENT B0 ;  /* 0x0000000000007941 */ /* 0x000fea0003800200 */
.L_x_0:
[----:B------:R-:W0:Y:S01]  /*0340*/  LDC R6, c[0x0][0x388] ;  /* 0x0000e200ff067b82 */ /* 0x000e220000000800 */
[----:B------:R-:W-:Y:S01]  /*0350*/  BSSY.RECONVERGENT B0, `(.L_x_3) ;  /* 0x000000d000007945 */ /* 0x000fe20003800200 */
[----:B0-----:R-:W0:Y:S08]  /*0360*/  MUFU.RCP R0, R6 ;  /* 0x0000000600007308 */ /* 0x001e300000001000 */
[----:B------:R-:W1:Y:S01]  /*0370*/  FCHK P0, R3, R6 ;  /* 0x0000000603007302 */ /* 0x000e620000000000 */
[----:B0-----:R-:W-:-:S04]  /*0380*/  FFMA R5, R0, -R6, 1 ;  /* 0x3f80000000057423 */ /* 0x001fc80000000806 */
[----:B------:R-:W-:-:S04]  /*0390*/  FFMA R0, R0, R5, R0 ;  /* 0x0000000500007223 */ /* 0x000fc80000000000 */
[----:B------:R-:W-:-:S04]  /*03a0*/  FFMA R4, R0, R3, RZ ;  /* 0x0000000300047223 */ /* 0x000fc800000000ff */
[----:B------:R-:W-:-:S04]  /*03b0*/  FFMA R5, R4, -R6, R3 ;  /* 0x8000000604057223 */ /* 0x000fc80000000003 */
[----:B------:R-:W-:Y:S01]  /*03c0*/  FFMA R7, R0, R5, R4 ;  /* 0x0000000500077223 */ /* 0x000fe20000000004 */
[----:B-1----:R-:W-:Y:S06]  /*03d0*/  @!P0 BRA `(.L_x_4) ;  /* 0x0000000000108947 */ /* 0x002fec0003800000 */
[----:B------:R-:W-:Y:S01]  /*03e0*/  IMAD.MOV.U32 R0, RZ, RZ, R3 ;  /* 0x000000ffff007224 */ /* 0x000fe200078e0003 */
[----:B------:R-:W-:-:S07]  /*03f0*/  MOV R4, 0x410 ;  /* 0x0000041000047802 */ /* 0x000fce0000000f00 */
[----:B------:R-:W-:Y:S05]  /*0400*/  CALL.REL.NOINC `($__internal_0_$__cuda_sm3x_div_rn_noftz_f32_slowpath) ;  /* 0x00000000001c7944 */ /* 0x000fea0003c00000 */
[----:B------:R-:W-:-:S07]  /*0410*/  IMAD.MOV.U32 R7, RZ, RZ, R0 ;  /* 0x000000ffff077224 */ /* 0x000fce00078e0000 */
.L_x_4:
[----:B------:R-:W-:Y:S05]  /*0420*/  BSYNC.RECONVERGENT B0 ;  /* 0x0000000000007941 */ /* 0x000fea0003800200 */
.L_x_3:
[----:B------:R-:W0:Y:S02]  /*0430*/  LDC.64 R4, c[0x0][0x398] ;  /* 0x0000e600ff047b82 */ /* 0x000e240000000a00 */
[----:B0-----:R-:W2:Y:S02]  /*0440*/  LDG.E.64 R4, desc[UR4][R4.64] ;  /* 0x0000000404047981 */ /* 0x001ea4000c1e1b00 */
[----:B--2---:R-:W-:-:S05]  /*0450*/  IMAD.WIDE.U32 R2, R2, 0x4, R4 ;  /* 0x0000000402027825 */ /* 0x004fca00078e0004 */
[----:B------:R-:W-:Y:S01]  /*0460*/  STG.E desc[UR4][R2.64], R7 ;  /* 0x0000000702007986 */ /* 0x000fe2000c101904 */
[----:B------:R-:W-:Y:S05]  /*0470*/  EXIT ;  /* 0x000000000000794d */ /* 0x000fea0003800000 */
        .weak           $__internal_0_$__cuda_sm3x_div_rn_noftz_f32_slowpath
        .type           $__internal_0_$__cuda_sm3x_div_rn_noftz_f32_slowpath,@function
        .size           $__internal_0_$__cuda_sm3x_div_rn_noftz_f32_slowpath,(.L_x_34 - $__internal_0_$__cuda_sm3x_div_rn_noftz_f32_slowpath)
$__internal_0_$__cuda_sm3x_div_rn_noftz_f32_slowpath:
[----:B------:R-:W0:Y:S01]  /*0480*/  LDC R3, c[0x0][0x388] ;  /* 0x0000e200ff037b82 */ /* 0x000e220000000800 */
[----:B------:R-:W-:Y:S01]  /*0490*/  SHF.R.U32.HI R5, RZ, 0x17, R0 ;  /* 0x00000017ff057819 */ /* 0x000fe20000011600 */
[----:B------:R-:W1:Y:S01]  /*04a0*/  LDCU UR6, c[0x0][0x388] ;  /* 0x00007100ff0677ac */ /* 0x000e620008000800 */
[----:B------:R-:W-:Y:S02]  /*04b0*/  BSSY.RECONVERGENT B1, `(.L_x_5) ;  /* 0x0000063000017945 */ /* 0x000fe40003800200 */
[----:B------:R-:W-:-:S05]  /*04c0*/  LOP3.LUT R10, R5, 0xff, RZ, 0xc0, !PT ;  /* 0x000000ff050a7812 */ /* 0x000fca00078ec0ff */
[----:B------:R-:W-:Y:S01]  /*04d0*/  VIADD R9, R10, 0xffffffff ;  /* 0xffffffff0a097836 */ /* 0x000fe20000000000 */
[----:B-1----:R-:W-:Y:S02]  /*04e0*/  MOV R5, UR6 ;  /* 0x0000000600057c02 */ /* 0x002fe40008000f00 */
[----:B0-----:R-:W-:-:S04]  /*04f0*/  SHF.R.U32.HI R6, RZ, 0x17, R3 ;  /* 0x00000017ff067819 */ /* 0x001fc80000011603 */
[----:B------:R-:W-:-:S05]  /*0500*/  LOP3.LUT R6, R6, 0xff, RZ, 0xc0, !PT ;  /* 0x000000ff06067812 */ /* 0x000fca00078ec0ff */
[----:B------:R-:W-:-:S05]  /*0510*/  VIADD R8, R6, 0xffffffff ;  /* 0xffffffff06087836 */ /* 0x000fca0000000000 */
[----:B------:R-:W-:-:S04]  /*0520*/  ISETP.GT.U32.AND P0, PT, R8, 0xfd, PT ;  /* 0x000000fd0800780c */ /* 0x000fc80003f04070 */
[----:B------:R-:W-:-:S13]  /*0530*/  ISETP.GT.U32.OR P0, PT, R9, 0xfd, P0 ;  /* 0x000000fd0900780c */ /* 0x000fda0000704470 */
[----:B------:R-:W-:Y:S01]  /*0540*/  @!P0 IMAD.MOV.U32 R7, RZ, RZ, RZ ;  /* 0x000000ffff078224 */ /* 0x000fe200078e00ff */
[----:B------:R-:W-:Y:S06]  /*0550*/  @!P0 BRA `(.L_x_6) ;  /* 0x00000000005c8947 */ /* 0x000fec0003800000 */
[----:B------:R-:W-:Y:S02]  /*0560*/  FSETP.GTU.FTZ.AND P0, PT, |R0|, +INF , PT ;  /* 0x7f8000000000780b */ /* 0x000fe40003f1c200 */
[----:B------:R-:W-:-:S04]  /*0570*/  FSETP.GTU.FTZ.AND P1, PT, |R3|, +INF , PT ;  /* 0x7f8000000300780b */ /* 0x000fc80003f3c200 */
[----:B------:R-:W-:-:S13]  /*0580*/  PLOP3.LUT P0, PT, P0, P1, PT, 0xf8, 0x8f ;  /* 0x00000000008f781c */ /* 0x000fda0000703f70 */
[----:B------:R-:W-:Y:S05]  /*0590*/  @P0 BRA `(.L_x_7) ;  /* 0x00000004004c0947 */ /* 0x000fea0003800000 */
[----:B------:R-:W-:-:S13]  /*05a0*/  LOP3.LUT P0, RZ, R5, 0x7fffffff, R0, 0xc8, !PT ;  /* 0x7fffffff05ff7812 */ /* 0x000fda000780c800 */
[----:B------:R-:W-:Y:S05]  /*05b0*/  @!P0 BRA `(.L_x_8) ;  /* 0x00000004003c8947 */ /* 0x000fea0003800000 */
[C---:B------:R-:W-:Y:S02]  /*05c0*/  FSETP.NEU.FTZ.AND P2, PT, |R0|.reuse, +INF , PT ;  /* 0x7f8000000000780b */ /* 0x040fe40003f5d200 */
[----:B------:R-:W-:Y:S02]  /*05d0*/  FSETP.NEU.FTZ.AND P1, PT, |R3|, +INF , PT ;  /* 0x7f8000000300780b */ /* 0x000fe40003f3d200 */
[----:B------:R-:W-:-:S11]  /*05e0*/  FSETP.NEU.FTZ.AND P0, PT, |R0|, +INF , PT ;  /* 0x7f8000000000780b */ /* 0x000fd60003f1d200 */
[----:B------:R-:W-:Y:S05]  /*05f0*/  @!P1 BRA !P2, `(.L_x_8) ;  /* 0x00000004002c9947 */ /* 0x000fea0005000000 */
[----:B------:R-:W-:-:S04]  /*0600*/  LOP3.LUT P2, RZ, R0, 0x7fffffff, RZ, 0xc0, !PT ;  /* 0x7fffffff00ff7812 */ /* 0x000fc8000784c0ff */
[----:B------:R-:W-:-:S13]  /*0610*/  PLOP3.LUT P1, PT, P1, P2, PT, 0x2f, 0xf2 ;  /* 0x0000000000f2781c */ /* 0x000fda0000f24577 */
[----:B------:R-:W-:Y:S05]  /*0620*/  @P1 BRA `(.L_x_9) ;  /* 0x0000000400181947 */ /* 0x000fea0003800000 */
[----:B------:R-:W-:-:S04]  /*0630*/  LOP3.LUT P1, RZ, R5, 0x7fffffff, RZ, 0xc0, !PT ;  /* 0x7fffffff05ff7812 */ /* 0x000fc8000782c0ff */
[----:B------:R-:W-:-:S13]  /*0640*/  PLOP3.LUT P0, PT, P0, P1, PT, 0x2f, 0xf2 ;  /* 0x0000000000f2781c */ /* 0x000fda0000702577 */
[----:B------:R-:W-:Y:S05]  /*0650*/  @P0 BRA `(.L_x_10) ;  /* 0x0000000400000947 */ /* 0x000fea0003800000 */
[----:B------:R-:W-:Y:S02]  /*0660*/  ISETP.GE.AND P0, PT, R9, RZ, PT ;  /* 0x000000ff0900720c */ /* 0x000fe40003f06270 */
[----:B------:R-:W-:-:S11]  /*0670*/  ISETP.GE.AND P1, PT, R8, RZ, PT ;  /* 0x000000ff0800720c */ /* 0x000fd60003f26270 */
[----:B------:R-:W-:Y:S02]  /*0680*/  @P0 IMAD.MOV.U32 R7, RZ, RZ, RZ ;  /* 0x000000ffff070224 */ /* 0x000fe400078e00ff */
[----:B------:R-:W-:Y:S01]  /*0690*/  @!P0 FFMA R0, R0, 1.84467440737095516160e+19, RZ ;  /* 0x5f80000000008823 */ /* 0x000fe200000000ff */
[----:B------:R-:W-:Y:S02]  /*06a0*/  @!P0 IMAD.MOV.U32 R7, RZ, RZ, -0x40 ;  /* 0xffffffc0ff078424 */ /* 0x000fe400078e00ff */
[----:B------:R-:W-:Y:S02]  /*06b0*/  @!P1 FFMA R5, R3, 1.84467440737095516160e+19, RZ ;  /* 0x5f80000003059823 */ /* 0x000fe400000000ff */
[----:B------:R-:W-:-:S07]  /*06c0*/  @!P1 VIADD R7, R7, 0x40 ;  /* 0x0000004007079836 */ /* 0x000fce0000000000 */
.L_x_6:
[----:B------:R-:W-:Y:S01]  /*06d0*/  LEA R8, R6, 0xc0800000, 0x17 ;  /* 0xc080000006087811 */ /* 0x000fe200078eb8ff */
[----:B------:R-:W-:Y:S01]  /*06e0*/  BSSY.RECONVERGENT B2, `(.L_x_11) ;  /* 0x0000036000027945 */ /* 0x000fe20003800200 */
[----:B------:R-:W-:-:S03]  /*06f0*/  IADD3 R3, PT, PT, R10, -0x7f, RZ ;  /* 0xffffff810a037810 */ /* 0x000fc60007ffe0ff */
[----:B------:R-:W-:Y:S01]  /*0700*/  IMAD.IADD R8, R5, 0x1, -R8 ;  /* 0x0000000105087824 */ /* 0x000fe200078e0a08 */
[C---:B------:R-:W-:Y:S01]  /*0710*/  IADD3 R6, PT, PT, R3.reuse, 0x7f, -R6 ;  /* 0x0000007f03067810 */ /* 0x040fe20007ffe806 */
[----:B------:R-:W-:Y:S02]  /*0720*/  IMAD R0, R3, -0x800000, R0 ;  /* 0xff80000003007824 */ /* 0x000fe400078e0200 */
[----:B------:R-:W0:Y:S01]  /*0730*/  MUFU.RCP R5, R8 ;  /* 0x0000000800057308 */ /* 0x000e220000001000 */
[----:B------:R-:W-:Y:S01]  /*0740*/  FADD.FTZ R9, -R8, -RZ ;  /* 0x800000ff08097221 */ /* 0x000fe20000010100 */
[----:B------:R-:W-:-:S03]  /*0750*/  IMAD.IADD R6, R6, 0x1, R7 ;  /* 0x0000000106067824 */ /* 0x000fc600078e0207 */
[----:B0-----:R-:W-:-:S04]  /*0760*/  FFMA R10, R5, R9, 1 ;  /* 0x3f800000050a7423 */ /* 0x001fc80000000009 */
[----:B------:R-:W-:-:S04]  /*0770*/  FFMA R12, R5, R10, R5 ;  /* 0x0000000a050c7223 */ /* 0x000fc80000000005 */
[----:B------:R-:W-:-:S04]  /*0780*/  FFMA R5, R0, R12, RZ ;  /* 0x0000000c00057223 */ /* 0x000fc800000000ff */
[----:B------:R-:W-:-:S04]  /*0790*/  FFMA R10, R9, R5, R0 ;  /* 0x00000005090a7223 */ /* 0x000fc80000000000 */
[----:B------:R-:W-:-:S04]  /*07a0*/  FFMA R11, R12, R10, R5 ;  /* 0x0000000a0c0b7223 */ /* 0x000fc80000000005 */
[----:B------:R-:W-:-:S04]  /*07b0*/  FFMA R10, R9, R11, R0 ;  /* 0x0000000b090a7223 */ /* 0x000fc80000000000 */
[----:B------:R-:W-:-:S05]  /*07c0*/  FFMA R0, R12, R10, R11 ;  /* 0x0000000a0c007223 */ /* 0x000fca000000000b */
[----:B------:R-:W-:-:S04]  /*07d0*/  SHF.R.U32.HI R3, RZ, 0x17, R0 ;  /* 0x00000017ff037819 */ /* 0x000fc80000011600 */
[----:B------:R-:W-:-:S05]  /*07e0*/  LOP3.LUT R3, R3, 0xff, RZ, 0xc0, !PT ;  /* 0x000000ff03037812 */ /* 0x000fca00078ec0ff */
[----:B------:R-:W-:-:S04]  /*07f0*/  IMAD.IADD R7, R3, 0x1, R6 ;  /* 0x0000000103077824 */ /* 0x000fc800078e0206 */
[----:B------:R-:W-:-:S05]  /*0800*/  VIADD R3, R7, 0xffffffff ;  /* 0xffffffff07037836 */ /* 0x000fca0000000000 */
[----:B------:R-:W-:-:S13]  /*0810*/  ISETP.GE.U32.AND P0, PT, R3, 0xfe, PT ;  /* 0x000000fe0300780c */ /* 0x000fda0003f06070 */
[----:B------:R-:W-:Y:S05]  /*0820*/  @!P0 BRA `(.L_x_12) ;  /* 0x0000000000808947 */ /* 0x000fea0003800000 */
[----:B------:R-:W-:-:S13]  /*0830*/  ISETP.GT.AND P0, PT, R7, 0xfe, PT ;  /* 0x000000fe0700780c */ /* 0x000fda0003f04270 */
[----:B------:R-:W-:Y:S05]  /*0840*/  @P0 BRA `(.L_x_13) ;  /* 0x00000000006c0947 */ /* 0x000fea0003800000 */
[----:B------:R-:W-:-:S13]  /*0850*/  ISETP.GE.AND P0, PT, R7, 0x1, PT ;  /* 0x000000010700780c */ /* 0x000fda0003f06270 */
[----:B------:R-:W-:Y:S05]  /*0860*/  @P0 BRA `(.L_x_14) ;  /* 0x0000000000740947 */ /* 0x000fea0003800000 */
[----:B------:R-:W-:Y:S02]  /*0870*/  ISETP.GE.AND P0, PT, R7, -0x18, PT ;  /* 0xffffffe80700780c */ /* 0x000fe40003f06270 */
[----:B------:R-:W-:-:S11]  /*0880*/  LOP3.LUT R0, R0, 0x80000000, RZ, 0xc0, !PT ;  /* 0x8000000000007812 */ /* 0x000fd600078ec0ff */
[----:B------:R-:W-:Y:S05]  /*0890*/  @!P0 BRA `(.L_x_14) ;  /* 0x0000000000688947 */ /* 0x000fea0003800000 */
[CCC-:B------:R-:W-:Y:S01]  /*08a0*/  FFMA.RZ R3, R12.reuse, R10.reuse, R11.reuse ;  /* 0x0000000a0c037223 */ /* 0x1c0fe2000000c00b */
[C---:B------:R-:W-:Y:S02]  /*08b0*/  VIADD R8, R7.reuse, 0x20 ;  /* 0x0000002007087836 */ /* 0x040fe40000000000 */
[CCC-:B------:R-:W-:Y:S01]  /*08c0*/  FFMA.RM R6, R12.reuse, R10.reuse, R11.reuse ;  /* 0x0000000a0c067223 */ /* 0x1c0fe2000000400b */
[----:B------:R-:W-:Y:S02]  /*08d0*/  ISETP.NE.AND P2, PT, R7, RZ, PT ;  /* 0x000000ff0700720c */ /* 0x000fe40003f45270 */
[----:B------:R-:W-:Y:S01]  /*08e0*/  LOP3.LUT R5, R3, 0x7fffff, RZ, 0xc0, !PT ;  /* 0x007fffff03057812 */ /* 0x000fe200078ec0ff */
[----:B------:R-:W-:Y:S01]  /*08f0*/  FFMA.RP R3, R12, R10, R11 ;  /* 0x0000000a0c037223 */ /* 0x000fe2000000800b */
[----:B------:R-:W-:Y:S02]  /*0900*/  ISETP.NE.AND P1, PT, R7, RZ, PT ;  /* 0x000000ff0700720c */ /* 0x000fe40003f25270 */
[----:B------:R-:W-:-:S02]  /*0910*/  LOP3.LUT R5, R5, 0x800000, RZ, 0xfc, !PT ;  /* 0x0080000005057812 */ /* 0x000fc400078efcff */
[----:B------:R-:W-:Y:S02]  /*0920*/  IADD3 R7, PT, PT, -R7, RZ, RZ ;  /* 0x000000ff07077210 */ /* 0x000fe40007ffe1ff */
[----:B------:R-:W-:Y:S02]  /*0930*/  SHF.L.U32 R8, R5, R8, RZ ;  /* 0x0000000805087219 */ /* 0x000fe400000006ff */
[----:B------:R-:W-:Y:S02]  /*0940*/  FSETP.NEU.FTZ.AND P0, PT, R3, R6, PT ;  /* 0x000000060300720b */ /* 0x000fe40003f1d000 */
[----:B------:R-:W-:Y:S02]  /*0950*/  SEL R6, R7, RZ, P2 ;  /* 0x000000ff07067207 */ /* 0x000fe40001000000 */
[----:B------:R-:W-:Y:S02]  /*0960*/  ISETP.NE.AND P1, PT, R8, RZ, P1 ;  /* 0x000000ff0800720c */ /* 0x000fe40000f25270 */
[----:B------:R-:W-:-:S02]  /*0970*/  SHF.R.U32.HI R6, RZ, R6, R5 ;  /* 0x00000006ff067219 */ /* 0x000fc40000011605 */
[----:B------:R-:W-:Y:S02]  /*0980*/  PLOP3.LUT P0, PT, P0, P1, PT, 0xf8, 0x8f ;  /* 0x00000000008f781c */ /* 0x000fe40000703f70 */
[----:B------:R-:W-:Y:S02]  /*0990*/  SHF.R.U32.HI R8, RZ, 0x1, R6 ;  /* 0x00000001ff087819 */ /* 0x000fe40000011606 */
[----:B------:R-:W-:-:S04]  /*09a0*/  SEL R3, RZ, 0x1, !P0 ;  /* 0x00000001ff037807 */ /* 0x000fc80004000000 */
[----:B------:R-:W-:-:S04]  /*09b0*/  LOP3.LUT R3, R3, 0x1, R8, 0xf8, !PT ;  /* 0x0000000103037812 */ /* 0x000fc800078ef808 */
[----:B------:R-:W-:-:S05]  /*09c0*/  LOP3.LUT R3, R3, R6, RZ, 0xc0, !PT ;  /* 0x0000000603037212 */ /* 0x000fca00078ec0ff */
[----:B------:R-:W-:-:S05]  /*09d0*/  IMAD.IADD R3, R8, 0x1, R3 ;  /* 0x0000000108037824 */ /* 0x000fca00078e0203 */
[----:B------:R-:W-:Y:S01]  /*09e0*/  LOP3.LUT R0, R3, R0, RZ, 0xfc, !PT ;  /* 0x0000000003007212 */ /* 0x000fe200078efcff */
[----:B------:R-:W-:Y:S06]  /*09f0*/  BRA `(.L_x_14) ;  /* 0x0000000000107947 */ /* 0x000fec0003800000 */
.L_x_13:
[----:B------:R-:W-:-:S04]  /*0a00*/  LOP3.LUT R0, R0, 0x80000000, RZ, 0xc0, !PT ;  /* 0x8000000000007812 */ /* 0x000fc800078ec0ff */
[----:B------:R-:W-:Y:S01]  /*0a10*/  LOP3.LUT R0, R0, 0x7f800000, RZ, 0xfc, !PT ;  /* 0x7f80000000007812 */ /* 0x000fe200078efcff */
[----:B------:R-:W-:Y:S06]  /*0a20*/  BRA `(.L_x_14) ;  /* 0x0000000000047947 */ /* 0x000fec0003800000 */
.L_x_12:
[----:B------:R-:W-:-:S07]  /*0a30*/  IMAD R0, R6, 0x800000, R0 ;  /* 0x0080000006007824 */ /* 0x000fce00078e0200 */
.L_x_14:
[----:B------:R-:W-:Y:S05]  /*0a40*/  BSYNC.RECONVERGENT B2 ;  /* 0x0000000000027941 */ /* 0x000fea0003800200 */
.L_x_11:
[----:B------:R-:W-:Y:S05]  /*0a50*/  BRA `(.L_x_15) ;  /* 0x0000000000207947 */ /* 0x000fea0003800000 */
.L_x_10:
[----:B------:R-:W-:-:S04]  /*0a60*/  LOP3.LUT R0, R5, 0x80000000, R0, 0x48, !PT ;  /* 0x8000000005007812 */ /* 0x000fc800078e4800 */
[----:B------:R-:W-:Y:S01]  /*0a70*/  LOP3.LUT R0, R0, 0x7f800000, RZ, 0xfc, !PT ;  /* 0x7f80000000007812 */ /* 0x000fe200078efcff */
[----:B------:R-:W-:Y:S06]  /*0a80*/  BRA `(.L_x_15) ;  /* 0x0000000000147947 */ /* 0x000fec0003800000 */
.L_x_9:
[----:B------:R-:W-:Y:S01]  /*0a90*/  LOP3.LUT R0, R5, 0x80000000, R0, 0x48, !PT ;  /* 0x8000000005007812 */ /* 0x000fe200078e4800 */
[----:B------:R-:W-:Y:S06]  /*0aa0*/  BRA `(.L_x_15) ;  /* 0x00000000000c7947 */ /* 0x000fec0003800000 */
.L_x_8:
[----:B------:R-:W0:Y:S01]  /*0ab0*/  MUFU.RSQ R0, -QNAN ;  /* 0xffc0000000007908 */ /* 0x000e220000001400 */
[----:B------:R-:W-:Y:S05]  /*0ac0*/  BRA `(.L_x_15) ;  /* 0x0000000000047947 */ /* 0x000fea0003800000 */
.L_x_7:
[----:B------:R-:W-:-:S07]  /*0ad0*/  FADD.FTZ R0, R0, R3 ;  /* 0x0000000300007221 */ /* 0x000fce0000010000 */
.L_x_15:
[----:B------:R-:W-:Y:S05]  /*0ae0*/  BSYNC.RECONVERGENT B1 ;  /* 0x0000000000017941 */ /* 0x000fea0003800200 */
.L_x_5:
[----:B------:R-:W-:-:S04]  /*0af0*/  IMAD.MOV.U32 R5, RZ, RZ, 0x0 ;  /* 0x00000000ff057424 */ /* 0x000fc800078e00ff */
[----:B0-----:R-:W-:Y:S05]  /*0b00*/  RET.REL.NODEC R4 `(_Z12gradientGPUYjjfPfRS_) ;  /* 0xfffffff4043c7950 */ /* 0x001fea0003c3ffff */
.L_x_16:
[----:B------:R-:W-:-:S00]  /*0b10*/  BRA `(.L_x_16) ;  /* 0xfffffffc00fc7947 */ /* 0x000fc0000383ffff */
[----:B------:R-:W-:-:S00]  /*0b20*/  NOP ;  /* 0x0000000000007918 */ /* 0x000fc00000000000 */
        /* <DEDUP_REMOVED lines=13> */
.L_x_34:


//--------------------- .text._Z12gradientGPUXjjfPfRS_ --------------------------
	.section	.text._Z12gradientGPUXjjfPfRS_,"ax",@progbits
	.align	128
        .global         _Z12gradientGPUXjjfPfRS_
        .type           _Z12gradientGPUXjjfPfRS_,@function
        .size           _Z12gradientGPUXjjfPfRS_,(.L_x_35 - _Z12gradientGPUXjjfPfRS_)
        .other          _Z12gradientGPUXjjfPfRS_,@"STO_CUDA_ENTRY STV_DEFAULT"
_Z12gradientGPUXjjfPfRS_:
.text._Z12gradientGPUXjjfPfRS_:
[----:B------:R-:W-:Y:S01]  /*0000*/  LDC R1, c[0x0][0x37c] ;  /* 0x0000df00ff017b82 */ /* 0x000fe20000000800 */
[----:B------:R-:W0:Y:S07]  /*0010*/  S2R R3, SR_TID.X ;  /* 0x0000000000037919 */ /* 0x000e2e0000002100 */
[----:B------:R-:W0:Y:S01]  /*0020*/  S2UR UR4, SR_CTAID.X ;  /* 0x00000000000479c3 */ /* 0x000e220000002500 */
[----:B------:R-:W1:Y:S07]  /*0030*/  S2R R9, SR_TID.Y ;  /* 0x0000000000097919 */ /* 0x000e6e0000002200 */
[----:B------:R-:W0:Y:S08]  /*0040*/  LDC R2, c[0x0][0x360] ;  /* 0x0000d800ff027b82 */ /* 0x000e300000000800 */
[----:B------:R-:W2:Y:S08]  /*0050*/  LDC R6, c[0x0][0x380] ;  /* 0x0000e000ff067b82 */ /* 0x000eb00000000800 */
[----:B------:R-:W1:Y:S08]  /*0060*/  S2UR UR6, SR_CTAID.Y ;  /* 0x00000000000679c3 */ /* 0x000e700000002600 */
[----:B------:R-:W1:Y:S01]  /*0070*/  LDC R0, c[0x0][0x364] ;  /* 0x0000d900ff007b82 */ /* 0x000e620000000800 */
[----:B0-----:R-:W-:Y:S01]  /*0080*/  IMAD R2, R2, UR4, R3 ;  /* 0x0000000402027c24 */ /* 0x001fe2000f8e0203 */
[----:B------:R-:W0:Y:S06]  /*0090*/  LDCU.64 UR4, c[0x0][0x358] ;  /* 0x00006b00ff0477ac */ /* 0x000e2c0008000a00 */
[----:B------:R-:W3:Y:S01]  /*00a0*/  LDC.64 R4, c[0x0][0x390] ;  /* 0x0000e400ff047b82 */ /* 0x000ee20000000a00 */
[----:B--2---:R-:W-:-:S02]  /*00b0*/  VIADD R7, R6, 0xffffffff ;  /* 0xffffffff06077836 */ /* 0x004fc40000000000 */
[----:B-1----:R-:W-:-:S03]  /*00c0*/  IMAD R3, R0, UR6, R9 ;  /* 0x0000000600037c24 */ /* 0x002fc6000f8e0209 */
[----:B------:R-:W-:Y:S01]  /*00d0*/  VIADDMNMX.U32 R0, R2, 0x1, R7, PT ;  /* 0x0000000102007846 */ /* 0x000fe20003800007 */
[----:B------:R-:W-:-:S04]  /*00e0*/  IMAD R2, R3, R6, R2 ;  /* 0x0000000603027224 */ /* 0x000fc800078e0202 */
[----:B------:R-:W-:Y:S02]  /*00f0*/  IMAD R9, R3, R6, R0 ;  /* 0x0000000603097224 */ /* 0x000fe400078e0200 */
[C---:B------:R-:W-:Y:S02]  /*0100*/  VIADD R3, R2.reuse, 0xffffffff ;  /* 0xffffffff02037836 */ /* 0x040fe40000000000 */
        /* <DEDUP_REMOVED lines=20> */
.L_x_18:
        /* <DEDUP_REMOVED lines=13> */
.L_x_19:
[----:B------:R-:W-:Y:S05]  /*0320*/  BSYNC.RECONVERGENT B0 ;  /* 0x0000000000007941 */ /* 0x000fea0003800200 */
.L_x_17:
        /* <DEDUP_REMOVED lines=12> */
[----:B------:R-:W-:Y:S05]  /*03f0*/  CALL.REL.NOINC `($__internal_1_$__cuda_sm3x_div_rn_noftz_f32_slowpath) ;  /* 0x00000000001c7944 */ /* 0x000fea0003c00000 */
[----:B------:R-:W-:-:S07]  /*0400*/  IMAD.MOV.U32 R7, RZ, RZ, R0 ;  /* 0x000000ffff077224 */ /* 0x000fce00078e0000 */
.L_x_21:
[----:B------:R-:W-:Y:S05]  /*0410*/  BSYNC.RECONVERGENT B0 ;  /* 0x0000000000007941 */ /* 0x000fea0003800200 */
.L_x_20:
[----:B------:R-:W0:Y:S02]  /*0420*/  LDC.64 R4, c[0x0][0x398] ;  /* 0x0000e600ff047b82 */ /* 0x000e240000000a00 */
[----:B0-----:R-:W2:Y:S02]  /*0430*/  LDG.E.64 R4, desc[UR4][R4.64] ;  /* 0x0000000404047981 */ /* 0x001ea4000c1e1b00 */
[----:B--2---:R-:W-:-:S05]  /*0440*/  IMAD.WIDE.U32 R2, R2, 0x4, R4 ;  /* 0x0000000402027825 */ /* 0x004fca00078e0004 */
[----:B------:R-:W-:Y:S01]  /*0450*/  STG.E desc[UR4][R2.64], R7 ;  /* 0x0000000702007986 */ /* 0x000fe2000c101904 */
[----:B------:R-:W-:Y:S05]  /*0460*/  EXIT ;  /* 0x000000000000794d */ /* 0x000fea0003800000 */
        .weak           $__internal_1_$__cuda_sm3x_div_rn_noftz_f32_slowpath
        .type           $__internal_1_$__cuda_sm3x_div_rn_noftz_f32_slowpath,@function
        .size           $__internal_1_$__cuda_sm3x_div_rn_noftz_f32_slowpath,(.L_x_35 - $__internal_1_$__cuda_sm3x_div_rn_noftz_f32_slowpath)
$__internal_1_$__cuda_sm3x_div_rn_noftz_f32_slowpath:
[----:B------:R-:W0:Y:S01]  /*0470*/  LDC R3, c[0x0][0x388] ;  /* 0x0000e200ff037b82 */ /* 0x000e220000000800 */
[----:B------:R-:W-:Y:S01]  /*0480*/  SHF.R.U32.HI R5, RZ, 0x17, R0 ;  /* 0x00000017ff057819 */ /* 0x000fe20000011600 */
[----:B------:R-:W1:Y:S01]  /*0490*/  LDCU UR6, c[0x0][0x388] ;  /* 0x00007100ff0677ac */ /* 0x000e620008000800 */
[----:B------:R-:W-:Y:S02]  /*04a0*/  BSSY.RECONVERGENT B1, `(.L_x_22) ;  /* 0x0000063000017945 */ /* 0x000fe40003800200 */
[----:B------:R-:W-:-:S05]  /*04b0*/  LOP3.LUT R10, R5, 0xff, RZ, 0xc0, !PT ;  /* 0x000000ff050a7812 */ /* 0x000fca00078ec0ff */
[----:B------:R-:W-:Y:S02]  /*04c0*/  VIADD R9, R10, 0xffffffff ;  /* 0xffffffff0a097836 */ /* 0x000fe40000000000 */
[----:B-1----:R-:W-:Y:S01]  /*04d0*/  IMAD.U32 R5, RZ, RZ, UR6 ;  /* 0x00000006ff057e24 */ /* 0x002fe2000f8e00ff */
        /* <DEDUP_REMOVED lines=28> */
[----:B------:R-:W-:-:S03]  /*06a0*/  @!P1 FFMA R5, R3, 1.84467440737095516160e+19, RZ ;  /* 0x5f80000003059823 */ /* 0x000fc600000000ff */
[----:B------:R-:W-:-:S07]  /*06b0*/  @!P1 IADD3 R7, PT, PT, R7, 0x40, RZ ;  /* 0x0000004007079810 */ /* 0x000fce0007ffe0ff */
.L_x_23:
[----:B------:R-:W-:Y:S01]  /*06c0*/  LEA R8, R6, 0xc0800000, 0x17 ;  /* 0xc080000006087811 */ /* 0x000fe200078eb8ff */
[----:B------:R-:W-:Y:S01]  /*06d0*/  VIADD R3, R10, 0xffffff81 ;  /* 0xffffff810a037836 */ /* 0x000fe20000000000 */
[----:B------:R-:W-:Y:S03]  /*06e0*/  BSSY.RECONVERGENT B2, `(.L_x_28) ;  /* 0x0000035000027945 */ /* 0x000fe60003800200 */
        /* <DEDUP_REMOVED lines=27> */
[C---:B------:R-:W-:Y:S01]  /*08a0*/  IADD3 R8, PT, PT, R7.reuse, 0x20, RZ ;  /* 0x0000002007087810 */ /* 0x040fe20007ffe0ff */
[CCC-:B------:R-:W-:Y:S01]  /*08b0*/  FFMA.RM R6, R12.reuse, R10.reuse, R11.reuse ;  /* 0x0000000a0c067223 */ /* 0x1c0fe2000000400b */
[----:B------:R-:W-:Y:S02]  /*08c0*/  ISETP.NE.AND P2, PT, R7, RZ, PT ;  /* 0x000000ff0700720c */ /* 0x000fe40003f45270 */
[----:B------:R-:W-:Y:S01]  /*08d0*/  LOP3.LUT R5, R3, 0x7fffff, RZ, 0xc0, !PT ;  /* 0x007fffff03057812 */ /* 0x000fe200078ec0ff */
[----:B------:R-:W-:Y:S01]  /*08e0*/  FFMA.RP R3, R12, R10, R11 ;  /* 0x0000000a0c037223 */ /* 0x000fe2000000800b */
[----:B------:R-:W-:Y:S01]  /*08f0*/  ISETP.NE.AND P1, PT, R7, RZ, PT ;  /* 0x000000ff0700720c */ /* 0x000fe20003f25270 */
[----:B------:R-:W-:Y:S01]  /*0900*/  IMAD.MOV R7, RZ, RZ, -R7 ;  /* 0x000000ffff077224 */ /* 0x000fe200078e0a07 */
[----:B------:R-:W-:Y:S02]  /*0910*/  LOP3.LUT R5, R5, 0x800000, RZ, 0xfc, !PT ;  /* 0x0080000005057812 */ /* 0x000fe400078efcff */
[----:B------:R-:W-:-:S02]  /*0920*/  FSETP.NEU.FTZ.AND P0, PT, R3, R6, PT ;  /* 0x000000060300720b */ /* 0x000fc40003f1d000 */
[----:B------:R-:W-:Y:S02]  /*0930*/  SHF.L.U32 R8, R5, R8, RZ ;  /* 0x0000000805087219 */ /* 0x000fe400000006ff */
[----:B------:R-:W-:Y:S02]  /*0940*/  SEL R6, R7, RZ, P2 ;  /* 0x000000ff07067207 */ /* 0x000fe40001000000 */
[----:B------:R-:W-:Y:S02]  /*0950*/  ISETP.NE.AND P1, PT, R8, RZ, P1 ;  /* 0x000000ff0800720c */ /* 0x000fe40000f25270 */
[----:B------:R-:W-:Y:S02]  /*0960*/  SHF.R.U32.HI R6, RZ, R6, R5 ;  /* 0x00000006ff067219 */ /* 0x000fe40000011605 */
[----:B------:R-:W-:Y:S02]  /*0970*/  PLOP3.LUT P0, PT, P0, P1, PT, 0xf8, 0x8f ;  /* 0x00000000008f781c */ /* 0x000fe40000703f70 */
[----:B------:R-:W-:-:S02]  /*0980*/  SHF.R.U32.HI R8, RZ, 0x1, R6 ;  /* 0x00000001ff087819 */ /* 0x000fc40000011606 */
[----:B------:R-:W-:-:S04]  /*0990*/  SEL R3, RZ, 0x1, !P0 ;  /* 0x00000001ff037807 */ /* 0x000fc80004000000 */
[----:B------:R-:W-:-:S04]  /*09a0*/  LOP3.LUT R3, R3, 0x1, R8, 0xf8, !PT ;  /* 0x0000000103037812 */ /* 0x000fc800078ef808 */
[----:B------:R-:W-:-:S05]  /*09b0*/  LOP3.LUT R3, R3, R6, RZ, 0xc0, !PT ;  /* 0x0000000603037212 */ /* 0x000fca00078ec0ff */
[----:B------:R-:W-:-:S05]  /*09c0*/  IMAD.IADD R3, R8, 0x1, R3 ;  /* 0x0000000108037824 */ /* 0x000fca00078e0203 */
[----:B------:R-:W-:Y:S01]  /*09d0*/  LOP3.LUT R0, R3, R0, RZ, 0xfc, !PT ;  /* 0x0000000003007212 */ /* 0x000fe200078efcff */
[----:B------:R-:W-:Y:S06]  /*09e0*/  BRA `(.L_x_31) ;  /* 0x0000000000107947 */ /* 0x000fec0003800000 */
.L_x_30:
[----:B------:R-:W-:-:S04]  /*09f0*/  LOP3.LUT R0, R0, 0x80000000, RZ, 0xc0, !PT ;  /* 0x8000000000007812 */ /* 0x000fc800078ec0ff */
[----:B------:R-:W-:Y:S01]  /*0a00*/  LOP3.LUT R0, R0, 0x7f800000, RZ, 0xfc, !PT ;  /* 0x7f80000000007812 */ /* 0x000fe200078efcff */
[----:B------:R-:W-:Y:S06]  /*0a10*/  BRA `(.L_x_31) ;  /* 0x0000000000047947 */ /* 0x000fec0003800000 */
.L_x_29:
[----:B------:R-:W-:-:S07]  /*0a20*/  IMAD R0, R6, 0x800000, R0 ;  /* 0x0080000006007824 */ /* 0x000fce00078e0200 */
.L_x_31:
[----:B------:R-:W-:Y:S05]  /*0a30*/  BSYNC.RECONVERGENT B2 ;  /* 0x0000000000027941 */ /* 0x000fea0003800200 */
.L_x_28:
[----:B------:R-:W-:Y:S05]  /*0a40*/  BRA `(.L_x_32) ;  /* 0x0000000000207947 */ /* 0x000fea0003800000 */
.L_x_27:
[----:B------:R-:W-:-:S04]  /*0a50*/  LOP3.LUT R0, R5, 0x80000000, R0, 0x48, !PT ;  /* 0x8000000005007812 */ /* 0x000fc800078e4800 */
[----:B------:R-:W-:Y:S01]  /*0a60*/  LOP3.LUT R0, R0, 0x7f800000, RZ, 0xfc, !PT ;  /* 0x7f80000000007812 */ /* 0x000fe200078efcff */
[----:B------:R-:W-:Y:S06]  /*0a70*/  BRA `(.L_x_32) ;  /* 0x0000000000147947 */ /* 0x000fec0003800000 */
.L_x_26:
[----:B------:R-:W-:Y:S01]  /*0a80*/  LOP3.LUT R0, R5, 0x80000000, R0, 0x48, !PT ;  /* 0x8000000005007812 */ /* 0x000fe200078e4800 */
[----:B------:R-:W-:Y:S06]  /*0a90*/  BRA `(.L_x_32) ;  /* 0x00000000000c7947 */ /* 0x000fec0003800000 */
.L_x_25:
[----:B------:R-:W0:Y:S01]  /*0aa0*/  MUFU.RSQ R0, -QNAN ;  /* 0xffc0000000007908 */ /* 0x000e220000001400 */
[----:B------:R-:W-:Y:S05]  /*0ab0*/  BRA `(.L_x_32) ;  /* 0x0000000000047947 */ /* 0x000fea0003800000 */
.L_x_24:
[----:B------:R-:W-:-:S07]  /*0ac0*/  FADD.FTZ R0, R0, R3 ;  /* 0x0000000300007221 */ /* 0x000fce0000010000 */
.L_x_32:
[----:B------:R-:W-:Y:S05]  /*0ad0*/  BSYNC.RECONVERGENT B1 ;  /* 0x0000000000017941 */ /* 0x000fea0003800200 */
.L_x_22:
[----:B------:R-:W-:-:S04]  /*0ae0*/  IMAD.MOV.U32 R5, RZ, RZ, 0x0 ;  /* 0x00000000ff057424 */ /* 0x000fc800078e00ff */
[----:B0-----:R-:W-:Y:S05]  /*0af0*/  RET.REL.NODEC R4 `(_Z12gradientGPUXjjfPfRS_) ;  /* 0xfffffff404407950 */ /* 0x001fea0003c3ffff */
.L_x_33:
        /* <DEDUP_REMOVED lines=16> */
.L_x_35:


//--------------------- .nv.shared.reserved.0     --------------------------
	.section	.nv.shared.reserved.0,"aw",@nobits
	.weak		__nv_reservedSMEM_offset_0_alias
	.size		__nv_reservedSMEM_offset_0_alias, 0, 64
	.other		__nv_reservedSMEM_offset_0_alias,@"STO_CUDA_RESERVED_SHARED STV_DEFAULT"
__nv_reservedSMEM_offset_0_alias:
	.zero		0
	.zero		64


//--------------------- .nv.constant0._Z12gradientGPUYjjfPfRS_ --------------------------
	.section	.nv.constant0._Z12gradientGPUYjjfPfRS_,"a",@progbits
	.sectionflags	@""
	.align	4
.nv.constant0._Z12gradientGPUYjjfPfRS_:
	.zero		928


//--------------------- .nv.constant0._Z12gradientGPUXjjfPfRS_ --------------------------
	.section	.nv.constant0._Z12gradientGPUXjjfPfRS_,"a",@progbits
	.sectionflags	@""
	.align	4
.nv.constant0._Z12gradientGPUXjjfPfRS_:
	.zero		928


//--------------------- SYMBOLS --------------------------

	.type		.nv.reservedSmem.offset0,@object
	.size		.nv.reservedSmem.offset0,0x4
